	.headerflags	@"EF_CUDA_TEXMODE_UNIFIED EF_CUDA_64BIT_ADDRESS EF_CUDA_ACCELERATORS EF_CUDA_SM90 EF_CUDA_VIRTUAL_SM(EF_CUDA_SM90)"
	.elftype	@"ET_EXEC"


//--------------------- .nv.info                  --------------------------
	.section	.nv.info,"",@"SHT_CUDA_INFO"
	.align	4


	//----- nvinfo : EIATTR_REGCOUNT
	.align		4
        /*0000*/ 	.byte	0x04, 0x2f
        /*0002*/ 	.short	(.L_1 - .L_0)
	.align		4
.L_0:
        /*0004*/ 	.word	index@(triton_poi_fused_cat_58)
        /*0008*/ 	.word	0x0000001e


	//----- nvinfo : EIATTR_MIN_STACK_SIZE
	.align		4
.L_1:
        /*000c*/ 	.byte	0x04, 0x12
        /*000e*/ 	.short	(.L_3 - .L_2)
	.align		4
.L_2:
        /*0010*/ 	.word	index@(triton_poi_fused_cat_58)
        /*0014*/ 	.word	0x00000000


	//----- nvinfo : EIATTR_FRAME_SIZE
	.align		4
.L_3:
        /*0018*/ 	.byte	0x04, 0x11
        /*001a*/ 	.short	(.L_5 - .L_4)
	.align		4
.L_4:
        /*001c*/ 	.word	index@(triton_poi_fused_cat_58)
        /*0020*/ 	.word	0x00000000


	//----- nvinfo : EIATTR_MIN_STACK_SIZE
	.align		4
.L_5:
        /*0024*/ 	.byte	0x04, 0x12
        /*0026*/ 	.short	(.L_7 - .L_6)
	.align		4
.L_6:
        /*0028*/ 	.word	index@(triton_poi_fused_cat_58)
        /*002c*/ 	.word	0x00000000
.L_7:


//--------------------- .nv.info.triton_poi_fused_cat_58 --------------------------
	.section	.nv.info.triton_poi_fused_cat_58,"",@"SHT_CUDA_INFO"
	.sectionflags	@""
	.align	4


	//----- nvinfo : EIATTR_CUDA_API_VERSION
	.align		4
        /*0000*/ 	.byte	0x04, 0x37
        /*0002*/ 	.short	(.L_9 - .L_8)
.L_8:
        /*0004*/ 	.word	0x0000007c


	//----- nvinfo : EIATTR_KPARAM_INFO
	.align		4
.L_9:
        /*0008*/ 	.byte	0x04, 0x17
        /*000a*/ 	.short	(.L_11 - .L_10)
.L_10:
        /*000c*/ 	.word	0x00000000
        /*0010*/ 	.short	0x0009
        /*0012*/ 	.short	0x0048
        /*0014*/ 	.byte	0x00, 0xf0, 0x11, 0x00


	//----- nvinfo : EIATTR_KPARAM_INFO
	.align		4
.L_11:
        /*0018*/ 	.byte	0x04, 0x17
        /*001a*/ 	.short	(.L_13 - .L_12)
.L_12:
        /*001c*/ 	.word	0x00000000
        /*0020*/ 	.short	0x0008
        /*0022*/ 	.short	0x0040
        /*0024*/ 	.byte	0x00, 0xf4, 0x21, 0x00


	//----- nvinfo : EIATTR_KPARAM_INFO
	.align		4
.L_13:
        /*0028*/ 	.byte	0x04, 0x17
        /*002a*/ 	.short	(.L_15 - .L_14)
.L_14:
        /*002c*/ 	.word	0x00000000
        /*0030*/ 	.short	0x0007
        /*0032*/ 	.short	0x0038
        /*0034*/ 	.byte	0x00, 0xf4, 0x21, 0x00


	//----- nvinfo : EIATTR_KPARAM_INFO
	.align		4
.L_15:
        /*0038*/ 	.byte	0x04, 0x17
        /*003a*/ 	.short	(.L_17 - .L_16)
.L_16:
        /*003c*/ 	.word	0x00000000
        /*0040*/ 	.short	0x0006
        /*0042*/ 	.short	0x0030
        /*0044*/ 	.byte	0x00, 0xf4, 0x21, 0x00


	//----- nvinfo : EIATTR_KPARAM_INFO
	.align		4
.L_17:
        /*0048*/ 	.byte	0x04, 0x17
        /*004a*/ 	.short	(.L_19 - .L_18)
.L_18:
        /*004c*/ 	.word	0x00000000
        /*0050*/ 	.short	0x0005
        /*0052*/ 	.short	0x0028
        /*0054*/ 	.byte	0x00, 0xf4, 0x21, 0x00


	//----- nvinfo : EIATTR_KPARAM_INFO
	.align		4
.L_19:
        /*0058*/ 	.byte	0x04, 0x17
        /*005a*/ 	.short	(.L_21 - .L_20)
.L_20:
        /*005c*/ 	.word	0x00000000
        /*0060*/ 	.short	0x0004
        /*0062*/ 	.short	0x0020
        /*0064*/ 	.byte	0x00, 0xf4, 0x21, 0x00


	//----- nvinfo : EIATTR_KPARAM_INFO
	.align		4
.L_21:
        /*0068*/ 	.byte	0x04, 0x17
        /*006a*/ 	.short	(.L_23 - .L_22)
.L_22:
        /*006c*/ 	.word	0x00000000
        /*0070*/ 	.short	0x0003
        /*0072*/ 	.short	0x0018
        /*0074*/ 	.byte	0x00, 0xf4, 0x21, 0x00


	//----- nvinfo : EIATTR_KPARAM_INFO
	.align		4
.L_23:
        /*0078*/ 	.byte	0x04, 0x17
        /*007a*/ 	.short	(.L_25 - .L_24)
.L_24:
        /*007c*/ 	.word	0x00000000
        /*0080*/ 	.short	0x0002
        /*0082*/ 	.short	0x0010
        /*0084*/ 	.byte	0x00, 0xf4, 0x21, 0x00


	//----- nvinfo : EIATTR_KPARAM_INFO
	.align		4
.L_25:
        /*0088*/ 	.byte	0x04, 0x17
        /*008a*/ 	.short	(.L_27 - .L_26)
.L_26:
        /*008c*/ 	.word	0x00000000
        /*0090*/ 	.short	0x0001
        /*0092*/ 	.short	0x0008
        /*0094*/ 	.byte	0x00, 0xf4, 0x21, 0x00


	//----- nvinfo : EIATTR_KPARAM_INFO
	.align		4
.L_27:
        /*0098*/ 	.byte	0x04, 0x17
        /*009a*/ 	.short	(.L_29 - .L_28)
.L_28:
        /*009c*/ 	.word	0x00000000
        /*00a0*/ 	.short	0x0000
        /*00a2*/ 	.short	0x0000
        /*00a4*/ 	.byte	0x00, 0xf4, 0x21, 0x00


	//----- nvinfo : EIATTR_SPARSE_MMA_MASK
	.align		4
.L_29:
        /*00a8*/ 	.byte	0x03, 0x50
        /*00aa*/ 	.short	0x0000


	//----- nvinfo : EIATTR_MAXREG_COUNT
	.align		4
        /*00ac*/ 	.byte	0x03, 0x1b
        /*00ae*/ 	.short	0x00ff


	//----- nvinfo : EIATTR_EXIT_INSTR_OFFSETS
	.align		4
        /*00b0*/ 	.byte	0x04, 0x1c
        /*00b2*/ 	.short	(.L_31 - .L_30)


	//   ....[0]....
.L_30:
        /*00b4*/ 	.word	0x00000960


	//----- nvinfo : EIATTR_REQNTID
	.align		4
.L_31:
        /*00b8*/ 	.byte	0x04, 0x10
        /*00ba*/ 	.short	(.L_33 - .L_32)
.L_32:
        /*00bc*/ 	.word	0x00000080
        /*00c0*/ 	.word	0x00000001
        /*00c4*/ 	.word	0x00000001


	//----- nvinfo : EIATTR_CBANK_PARAM_SIZE
	.align		4
.L_33:
        /*00c8*/ 	.byte	0x03, 0x19
        /*00ca*/ 	.short	0x004c


	//----- nvinfo : EIATTR_PARAM_CBANK
	.align		4
        /*00cc*/ 	.byte	0x04, 0x0a
        /*00ce*/ 	.short	(.L_35 - .L_34)
	.align		4
.L_34:
        /*00d0*/ 	.word	index@(.nv.constant0.triton_poi_fused_cat_58)
        /*00d4*/ 	.short	0x0210
        /*00d6*/ 	.short	0x004c


	//----- nvinfo : EIATTR_SW_WAR
	.align		4
.L_35:
        /*00d8*/ 	.byte	0x04, 0x36
        /*00da*/ 	.short	(.L_37 - .L_36)
.L_36:
        /*00dc*/ 	.word	0x00000008
.L_37:


//--------------------- .nv.callgraph             --------------------------
	.section	.nv.callgraph,"",@"SHT_CUDA_CALLGRAPH"
	.align	4
	.sectionentsize	8
	.align		4
        /*0000*/ 	.word	0x00000000
	.align		4
        /*0004*/ 	.word	0xffffffff
	.align		4
        /*0008*/ 	.word	0x00000000
	.align		4
        /*000c*/ 	.word	0xfffffffe
	.align		4
        /*0010*/ 	.word	0x00000000
	.align		4
        /*0014*/ 	.word	0xfffffffd
	.align		4
        /*0018*/ 	.word	0x00000000
	.align		4
        /*001c*/ 	.word	0xfffffffc


//--------------------- .text.triton_poi_fused_cat_58 --------------------------
	.section	.text.triton_poi_fused_cat_58,"ax",@progbits
	.align	128
        .global         triton_poi_fused_cat_58
        .type           triton_poi_fused_cat_58,@function
        .size           triton_poi_fused_cat_58,(.L_x_1 - triton_poi_fused_cat_58)
        .other          triton_poi_fused_cat_58,@"STO_CUDA_ENTRY STV_DEFAULT"
triton_poi_fused_cat_58:
.text.triton_poi_fused_cat_58:
[----:B------:R-:W-:Y:S01]  /*0000*/  LDC R1, c[0x0][0x28] ;  /* 0x00000a00ff017b82 */ /* 0x000fe20000000800 */
[----:B------:R-:W1:Y:S07]  /*0010*/  S2R R0, SR_TID.X ;  /* 0x0000000000007919 */ /* 0x000e6e0000002100 */
[----:B------:R-:W2:Y:S01]  /*0020*/  LDC.64 R4, c[0x0][0x218] ;  /* 0x00008600ff047b82 */ /* 0x000ea20000000a00 */
[----:B------:R-:W-:Y:S01]  /*0030*/  CS2R R14, SRZ ;  /* 0x00000000000e7805 */ /* 0x000fe2000001ff00 */
[----:B------:R-:W-:Y:S01]  /*0040*/  ULDC.64 UR4, c[0x0][0x208] ;  /* 0x0000820000047ab9 */ /* 0x000fe20000000a00 */
[----:B------:R-:W3:Y:S05]  /*0050*/  S2R R3, SR_CTAID.X ;  /* 0x0000000000037919 */ /* 0x000eea0000002500 */
[----:B------:R-:W4:Y:S08]  /*0060*/  LDC.64 R8, c[0x0][0x220] ;  /* 0x00008800ff087b82 */ /* 0x000f300000000a00 */
[----:B------:R-:W5:Y:S01]  /*0070*/  LDC.64 R16, c[0x0][0x230] ;  /* 0x00008c00ff107b82 */ /* 0x000f620000000a00 */
[----:B------:R-:W-:Y:S01]  /*0080*/  CS2R R10, SRZ ;  /* 0x00000000000a7805 */ /* 0x000fe2000001ff00 */
[----:B------:R-:W-:Y:S01]  /*0090*/  ULDC.64 UR6, c[0x0][0x228] ;  /* 0x00008a0000067ab9 */ /* 0x000fe20000000a00 */
[----:B-1----:R-:W-:-:S05]  /*00a0*/  IMAD.SHL.U32 R0, R0, 0x2, RZ ;  /* 0x0000000200007824 */ /* 0x002fca00078e00ff */
[----:B------:R-:W-:-:S05]  /*00b0*/  LOP3.LUT R0, R0, 0xfe, RZ, 0xc0, !PT ;  /* 0x000000fe00007812 */ /* 0x000fca00078ec0ff */
[----:B---3--:R-:W-:-:S05]  /*00c0*/  IMAD R2, R3, 0x100, R0 ;  /* 0x0000010003027824 */ /* 0x008fca00078e0200 */
[----:B------:R-:W-:-:S04]  /*00d0*/  SHF.R.S32.HI R19, RZ, 0x1f, R2 ;  /* 0x0000001fff137819 */ /* 0x000fc80000011402 */
[CC--:B------:R-:W-:Y:S02]  /*00e0*/  LEA.HI R0, R19.reuse, R2.reuse, RZ, 0x4 ;  /* 0x0000000213007211 */ /* 0x0c0fe400078f20ff */
[----:B------:R-:W-:Y:S02]  /*00f0*/  LEA.HI R3, R19, R2, RZ, 0x2 ;  /* 0x0000000213037211 */ /* 0x000fe400078f10ff */
[--C-:B------:R-:W-:Y:S02]  /*0100*/  SHF.R.S32.HI R13, RZ, 0x4, R0.reuse ;  /* 0x00000004ff0d7819 */ /* 0x100fe40000011400 */
[----:B------:R-:W-:Y:S02]  /*0110*/  SHF.R.S32.HI R6, RZ, 0x1f, R0 ;  /* 0x0000001fff067819 */ /* 0x000fe40000011400 */
[----:B------:R-:W-:Y:S02]  /*0120*/  SHF.R.S32.HI R12, RZ, 0x2, R3 ;  /* 0x00000002ff0c7819 */ /* 0x000fe40000011403 */
[----:B------:R-:W-:-:S02]  /*0130*/  LEA.HI R6, R6, R13, RZ, 0x7 ;  /* 0x0000000d06067211 */ /* 0x000fc400078f38ff */
[----:B------:R-:W-:Y:S02]  /*0140*/  LEA.HI R7, R12, R12, RZ, 0x2 ;  /* 0x0000000c0c077211 */ /* 0x000fe400078f10ff */
[----:B------:R-:W-:Y:S02]  /*0150*/  LOP3.LUT R6, R6, 0xffffff80, RZ, 0xc0, !PT ;  /* 0xffffff8006067812 */ /* 0x000fe400078ec0ff */
[----:B------:R-:W-:Y:S02]  /*0160*/  LOP3.LUT R7, R7, 0xfffffffc, RZ, 0xc0, !PT ;  /* 0xfffffffc07077812 */ /* 0x000fe400078ec0ff */
[----:B------:R-:W-:Y:S01]  /*0170*/  LOP3.LUT R3, R3, 0xfffffffc, RZ, 0xc0, !PT ;  /* 0xfffffffc03037812 */ /* 0x000fe200078ec0ff */
[----:B------:R-:W-:Y:S02]  /*0180*/  IMAD.IADD R13, R13, 0x1, -R6 ;  /* 0x000000010d0d7824 */ /* 0x000fe400078e0a06 */
[----:B------:R-:W-:-:S03]  /*0190*/  IMAD.IADD R12, R12, 0x1, -R7 ;  /* 0x000000010c0c7824 */ /* 0x000fc600078e0a07 */
[----:B------:R-:W-:Y:S01]  /*01a0*/  ISETP.GE.AND P0, PT, R13, 0x40, PT ;  /* 0x000000400d00780c */ /* 0x000fe20003f06270 */
[----:B--2---:R-:W-:Y:S01]  /*01b0*/  IMAD.WIDE R20, R12, 0x8, R4 ;  /* 0x000000080c147825 */ /* 0x004fe200078e0204 */
[----:B------:R-:W-:-:S03]  /*01c0*/  CS2R R4, SRZ ;  /* 0x0000000000047805 */ /* 0x000fc6000001ff00 */
[----:B------:R-:W-:Y:S01]  /*01d0*/  IMAD.IADD R3, R2, 0x1, -R3 ;  /* 0x0000000102037824 */ /* 0x000fe200078e0a03 */
[----:B------:R-:W-:-:S07]  /*01e0*/  CS2R R6, SRZ ;  /* 0x0000000000067805 */ /* 0x000fce000001ff00 */
[----:B------:R-:W2:Y:S01]  /*01f0*/  @!P0 LDG.E.EL.64 R14, desc[UR4][R20.64] ;  /* 0x00000004140e8981 */ /* 0x000ea2000c2e1b00 */
[----:B----4-:R-:W-:Y:S01]  /*0200*/  IMAD.WIDE R22, R3, 0x8, R8 ;  /* 0x0000000803167825 */ /* 0x010fe200078e0208 */
[----:B------:R-:W-:-:S04]  /*0210*/  CS2R R8, SRZ ;  /* 0x0000000000087805 */ /* 0x000fc8000001ff00 */
[----:B------:R-:W3:Y:S01]  /*0220*/  @!P0 LDG.E.EL.128 R4, desc[UR4][R22.64] ;  /* 0x0000000416048981 */ /* 0x000ee2000c2e1d00 */
[----:B-----5:R-:W-:-:S05]  /*0230*/  IMAD.WIDE R16, R3, 0x8, R16 ;  /* 0x0000000803107825 */ /* 0x020fca00078e0210 */
[----:B------:R1:W4:Y:S01]  /*0240*/  @!P0 LDG.E.EL.128 R8, desc[UR4][R16.64] ;  /* 0x0000000410088981 */ /* 0x000322000c2e1d00 */
[----:B------:R-:W-:-:S04]  /*0250*/  LEA.HI R19, R19, R2, RZ, 0xb ;  /* 0x0000000213137211 */ /* 0x000fc800078f58ff */
[----:B------:R-:W-:Y:S02]  /*0260*/  LOP3.LUT R26, R19, 0xfffff800, RZ, 0xc0, !PT ;  /* 0xfffff800131a7812 */ /* 0x000fe400078ec0ff */
[----:B--2---:R-:W-:Y:S02]  /*0270*/  SEL R20, R15, RZ, !P0 ;  /* 0x000000ff0f147207 */ /* 0x004fe40004000000 */
[----:B------:R-:W-:Y:S02]  /*0280*/  SEL R18, R14, RZ, !P0 ;  /* 0x000000ff0e127207 */ /* 0x000fe40004000000 */
[----:B------:R-:W-:Y:S02]  /*0290*/  SHF.R.U32.HI R15, RZ, 0x1e, R20 ;  /* 0x0000001eff0f7819 */ /* 0x000fe40000011614 */
[----:B---3--:R-:W-:Y:S02]  /*02a0*/  SEL R23, R5, RZ, !P0 ;  /* 0x000000ff05177207 */ /* 0x008fe40004000000 */
[----:B------:R-:W-:-:S02]  /*02b0*/  LOP3.LUT R15, R15, 0x2, RZ, 0xc0, !PT ;  /* 0x000000020f0f7812 */ /* 0x000fc400078ec0ff */
[----:B------:R-:W-:Y:S02]  /*02c0*/  SEL R5, R6, RZ, !P0 ;  /* 0x000000ff06057207 */ /* 0x000fe40004000000 */
[----:B------:R-:W-:Y:S02]  /*02d0*/  IADD3 R24, P1, R15, R18, RZ ;  /* 0x000000120f187210 */ /* 0x000fe40007f3e0ff */
[----:B------:R-:W-:Y:S02]  /*02e0*/  SEL R18, R7, RZ, !P0 ;  /* 0x000000ff07127207 */ /* 0x000fe40004000000 */
[----:B------:R-:W-:Y:S01]  /*02f0*/  SEL R14, R4, RZ, !P0 ;  /* 0x000000ff040e7207 */ /* 0x000fe20004000000 */
[----:B------:R-:W-:Y:S01]  /*0300*/  IMAD.X R7, RZ, RZ, R20, P1 ;  /* 0x000000ffff077224 */ /* 0x000fe200008e0614 */
[----:B------:R-:W-:Y:S01]  /*0310*/  SHF.R.U32.HI R21, RZ, 0x1c, R23 ;  /* 0x0000001cff157819 */ /* 0x000fe20000011617 */
[----:B------:R-:W-:Y:S01]  /*0320*/  IMAD.SHL.U32 R6, R24, 0x8, RZ ;  /* 0x0000000818067824 */ /* 0x000fe200078e00ff */
[----:B-1----:R-:W-:-:S02]  /*0330*/  LEA R17, P1, R5, UR6, 0x2 ;  /* 0x0000000605117c11 */ /* 0x002fc4000f8210ff */
[----:B------:R-:W-:Y:S02]  /*0340*/  LEA R16, P2, R14, UR6, 0x2 ;  /* 0x000000060e107c11 */ /* 0x000fe4000f8410ff */
[----:B------:R-:W-:Y:S02]  /*0350*/  LOP3.LUT R21, R21, 0x8, RZ, 0xc0, !PT ;  /* 0x0000000815157812 */ /* 0x000fe400078ec0ff */
[--C-:B------:R-:W-:Y:S02]  /*0360*/  SHF.R.U32.HI R15, RZ, 0x1c, R18.reuse ;  /* 0x0000001cff0f7819 */ /* 0x100fe40000011612 */
[----:B------:R-:W-:Y:S02]  /*0370*/  LEA.HI.X R5, R5, UR7, R18, 0x2, P1 ;  /* 0x0000000705057c11 */ /* 0x000fe400088f1412 */
[----:B----4-:R-:W-:Y:S02]  /*0380*/  SEL R20, R9, RZ, !P0 ;  /* 0x000000ff09147207 */ /* 0x010fe40004000000 */
[----:B------:R-:W-:-:S02]  /*0390*/  SEL R18, R11, RZ, !P0 ;  /* 0x000000ff0b127207 */ /* 0x000fc40004000000 */
[----:B------:R-:W-:Y:S02]  /*03a0*/  SHF.L.U64.HI R4, R24, 0x3, R7 ;  /* 0x0000000318047819 */ /* 0x000fe40000010207 */
[----:B------:R-:W-:Y:S02]  /*03b0*/  LEA.HI.X R7, R14, UR7, R23, 0x2, P2 ;  /* 0x000000070e077c11 */ /* 0x000fe400090f1417 */
[----:B------:R-:W-:Y:S02]  /*03c0*/  IADD3 R16, P4, P3, R6, R16, R21 ;  /* 0x0000001006107210 */ /* 0x000fe40007b9e015 */
[----:B------:R-:W-:Y:S02]  /*03d0*/  SEL R23, R8, RZ, !P0 ;  /* 0x000000ff08177207 */ /* 0x000fe40004000000 */
[----:B------:R-:W-:Y:S02]  /*03e0*/  SEL R21, R10, RZ, !P0 ;  /* 0x000000ff0a157207 */ /* 0x000fe40004000000 */
[----:B------:R-:W-:-:S02]  /*03f0*/  SHF.R.U32.HI R11, RZ, 0x1c, R20 ;  /* 0x0000001cff0b7819 */ /* 0x000fc40000011614 */
[----:B------:R-:W-:Y:S02]  /*0400*/  SHF.R.U32.HI R9, RZ, 0x1c, R18 ;  /* 0x0000001cff097819 */ /* 0x000fe40000011612 */
[----:B------:R-:W-:Y:S02]  /*0410*/  LOP3.LUT R15, R15, 0x8, RZ, 0xc0, !PT ;  /* 0x000000080f0f7812 */ /* 0x000fe400078ec0ff */
[----:B------:R-:W-:Y:S02]  /*0420*/  LEA R10, P5, R23, UR6, 0x2 ;  /* 0x00000006170a7c11 */ /* 0x000fe4000f8a10ff */
[----:B------:R-:W-:Y:S02]  /*0430*/  LEA R8, P6, R21, UR6, 0x2 ;  /* 0x0000000615087c11 */ /* 0x000fe4000f8c10ff */
[----:B------:R-:W-:Y:S02]  /*0440*/  LOP3.LUT R11, R11, 0x8, RZ, 0xc0, !PT ;  /* 0x000000080b0b7812 */ /* 0x000fe400078ec0ff */
[----:B------:R-:W-:-:S02]  /*0450*/  LOP3.LUT R9, R9, 0x8, RZ, 0xc0, !PT ;  /* 0x0000000809097812 */ /* 0x000fc400078ec0ff */
[----:B------:R-:W-:Y:S02]  /*0460*/  IADD3 R14, P2, P1, R6, R17, R15 ;  /* 0x00000011060e7210 */ /* 0x000fe4000795e00f */
[----:B------:R-:W-:Y:S02]  /*0470*/  LEA.HI.X R23, R23, UR7, R20, 0x2, P5 ;  /* 0x0000000717177c11 */ /* 0x000fe4000a8f1414 */
[----:B------:R-:W-:Y:S01]  /*0480*/  LEA.HI.X R21, R21, UR7, R18, 0x2, P6 ;  /* 0x0000000715157c11 */ /* 0x000fe2000b0f1412 */
[----:B------:R-:W-:Y:S01]  /*0490*/  IMAD.MOV.U32 R18, RZ, RZ, RZ ;  /* 0x000000ffff127224 */ /* 0x000fe200078e00ff */
[----:B------:R-:W-:Y:S02]  /*04a0*/  IADD3.X R17, R4, R7, RZ, P4, P3 ;  /* 0x0000000704117210 */ /* 0x000fe400027e64ff */
[----:B------:R-:W-:Y:S02]  /*04b0*/  CS2R R24, SRZ ;  /* 0x0000000000187805 */ /* 0x000fe4000001ff00 */
[C---:B------:R-:W-:Y:S01]  /*04c0*/  IADD3 R10, P5, P6, R6.reuse, R10, R11 ;  /* 0x0000000a060a7210 */ /* 0x040fe20007ebe00b */
[----:B------:R-:W-:Y:S01]  /*04d0*/  ULDC.64 UR6, c[0x0][0x248] ;  /* 0x0000920000067ab9 */ /* 0x000fe20000000a00 */
[----:B------:R-:W-:-:S02]  /*04e0*/  IADD3 R8, P3, P4, R6, R8, R9 ;  /* 0x0000000806087210 */ /* 0x000fc40007c7e009 */
[C---:B------:R-:W-:Y:S01]  /*04f0*/  IADD3.X R15, R4.reuse, R5, RZ, P2, P1 ;  /* 0x00000005040f7210 */ /* 0x040fe200017e24ff */
[----:B------:R-:W1:Y:S01]  /*0500*/  LDC.64 R6, c[0x0][0x210] ;  /* 0x00008400ff067b82 */ /* 0x000e620000000a00 */
[C---:B------:R-:W-:Y:S02]  /*0510*/  IADD3.X R11, R4.reuse, R23, RZ, P5, P6 ;  /* 0x00000017040b7210 */ /* 0x040fe40002fec4ff */
[----:B------:R-:W-:Y:S01]  /*0520*/  IADD3.X R9, R4, R21, RZ, P3, P4 ;  /* 0x0000001504097210 */ /* 0x000fe20001fe84ff */
[----:B------:R-:W-:Y:S01]  /*0530*/  IMAD.SHL.U32 R21, R13, 0x4, RZ ;  /* 0x000000040d157824 */ /* 0x000fe200078e00ff */
[----:B------:R-:W-:-:S03]  /*0540*/  SHF.R.S32.HI R20, RZ, 0xb, R19 ;  /* 0x0000000bff147819 */ /* 0x000fc60000011413 */
[----:B------:R-:W2:Y:S01]  /*0550*/  LDC.64 R4, c[0x0][0x238] ;  /* 0x00008e00ff047b82 */ /* 0x000ea20000000a00 */
[----:B------:R-:W-:-:S04]  /*0560*/  IMAD.WIDE R16, R21, 0x4, R16 ;  /* 0x0000000415107825 */ /* 0x000fc800078e0210 */
[----:B------:R-:W-:-:S04]  /*0570*/  IMAD.WIDE R14, R21, 0x4, R14 ;  /* 0x00000004150e7825 */ /* 0x000fc800078e020e */
[----:B------:R-:W-:-:S04]  /*0580*/  IMAD.WIDE R10, R21, 0x4, R10 ;  /* 0x00000004150a7825 */ /* 0x000fc800078e020a */
[----:B------:R-:W-:-:S04]  /*0590*/  IMAD.WIDE R8, R21, 0x4, R8 ;  /* 0x0000000415087825 */ /* 0x000fc800078e0208 */
[----:B------:R-:W-:-:S04]  /*05a0*/  IMAD.SHL.U32 R23, R20, 0x100, RZ ;  /* 0x0000010014177824 */ /* 0x000fc800078e00ff */
[----:B------:R-:W-:-:S04]  /*05b0*/  IMAD.WIDE R16, R23, 0x4, R16 ;  /* 0x0000000417107825 */ /* 0x000fc800078e0210 */
[C---:B------:R-:W-:Y:S01]  /*05c0*/  IMAD.WIDE R14, R23.reuse, 0x4, R14 ;  /* 0x00000004170e7825 */ /* 0x040fe200078e020e */
[----:B------:R3:W4:Y:S03]  /*05d0*/  @!P0 LDG.E.EL R18, desc[UR4][R16.64] ;  /* 0x0000000410128981 */ /* 0x000726000c2e1900 */
[----:B------:R-:W-:Y:S01]  /*05e0*/  IMAD.WIDE R10, R23, 0x4, R10 ;  /* 0x00000004170a7825 */ /* 0x000fe200078e020a */
[----:B------:R-:W-:Y:S01]  /*05f0*/  ISETP.GT.AND P1, PT, R13, 0x3f, PT ;  /* 0x0000003f0d00780c */ /* 0x000fe20003f24270 */
[----:B------:R-:W5:Y:S02]  /*0600*/  @!P0 LDG.E.EL R24, desc[UR4][R14.64] ;  /* 0x000000040e188981 */ /* 0x000f64000c2e1900 */
[----:B------:R-:W-:Y:S02]  /*0610*/  IMAD.WIDE R22, R23, 0x4, R8 ;  /* 0x0000000417167825 */ /* 0x000fe400078e0208 */
[----:B------:R-:W1:Y:S01]  /*0620*/  LDC.64 R8, c[0x0][0x240] ;  /* 0x00009000ff087b82 */ /* 0x000e620000000a00 */
[----:B------:R2:W5:Y:S01]  /*0630*/  @!P0 LDG.E.EL R25, desc[UR4][R10.64] ;  /* 0x000000040a198981 */ /* 0x000562000c2e1900 */
[----:B------:R-:W-:-:S02]  /*0640*/  IMAD.SHL.U32 R19, R20, 0x400, RZ ;  /* 0x0000040014137824 */ /* 0x000fc400078e00ff */
[----:B------:R-:W-:-:S03]  /*0650*/  IMAD.MOV.U32 R21, RZ, RZ, RZ ;  /* 0x000000ffff157224 */ /* 0x000fc600078e00ff */
[----:B---3--:R-:W-:Y:S01]  /*0660*/  IADD3 R17, R19, R2, -R26 ;  /* 0x0000000213117210 */ /* 0x008fe20007ffe81a */
[----:B--2---:R-:W-:Y:S01]  /*0670*/  IMAD.WIDE R26, R3, 0x4, R4 ;  /* 0x00000004031a7825 */ /* 0x004fe200078e0204 */
[----:B------:R-:W-:Y:S02]  /*0680*/  LOP3.LUT R3, R0, 0xfffffff0, RZ, 0xc0, !PT ;  /* 0xfffffff000037812 */ /* 0x000fe400078ec0ff */
[----:B------:R-:W-:Y:S01]  /*0690*/  CS2R R4, SRZ ;  /* 0x0000000000047805 */ /* 0x000fe2000001ff00 */
[----:B------:R-:W2:Y:S01]  /*06a0*/  @!P0 LDG.E.EL R21, desc[UR4][R22.64] ;  /* 0x0000000416158981 */ /* 0x000ea2000c2e1900 */
[----:B------:R-:W-:Y:S02]  /*06b0*/  IMAD.SHL.U32 R13, R13, 0x10, RZ ;  /* 0x000000100d0d7824 */ /* 0x000fe400078e00ff */
[----:B------:R-:W-:Y:S01]  /*06c0*/  IMAD.IADD R0, R2, 0x1, -R3 ;  /* 0x0000000102007824 */ /* 0x000fe200078e0a03 */
[----:B------:R-:W-:Y:S01]  /*06d0*/  SHF.R.S32.HI R10, RZ, 0x1f, R19 ;  /* 0x0000001fff0a7819 */ /* 0x000fe20000011413 */
[----:B-1----:R-:W-:Y:S01]  /*06e0*/  IMAD.WIDE R16, R17, 0x4, R6 ;  /* 0x0000000411107825 */ /* 0x002fe200078e0206 */
[----:B------:R-:W-:-:S02]  /*06f0*/  CS2R R6, SRZ ;  /* 0x0000000000067805 */ /* 0x000fc4000001ff00 */
[----:B------:R-:W-:Y:S01]  /*0700*/  SHF.R.S32.HI R3, RZ, 0x1f, R13 ;  /* 0x0000001fff037819 */ /* 0x000fe2000001140d */
[----:B------:R-:W3:Y:S01]  /*0710*/  @!P0 LDG.E.EL.64 R4, desc[UR4][R26.64] ;  /* 0x000000041a048981 */ /* 0x000ee2000c2e1b00 */
[----:B------:R-:W-:Y:S02]  /*0720*/  IADD3 R19, P2, P3, R13, R0, R19 ;  /* 0x000000000d137210 */ /* 0x000fe40007b5e013 */
[----:B------:R-:W-:Y:S01]  /*0730*/  SHF.R.S32.HI R11, RZ, 0x1f, R0 ;  /* 0x0000001fff0b7819 */ /* 0x000fe20000011400 */
[----:B------:R-:W-:Y:S01]  /*0740*/  IMAD.MOV.U32 R0, RZ, RZ, RZ ;  /* 0x000000ffff007224 */ /* 0x000fe200078e00ff */
[----:B------:R1:W3:Y:S02]  /*0750*/  @!P0 LDG.E.64 R6, desc[UR4][R16.64] ;  /* 0x0000000410068981 */ /* 0x0002e4000c1e1b00 */
[----:B------:R-:W-:Y:S01]  /*0760*/  IADD3.X R10, R3, R11, R10, P2, P3 ;  /* 0x0000000b030a7210 */ /* 0x000fe200017e640a */
[----:B------:R-:W-:Y:S02]  /*0770*/  IMAD.MOV.U32 R3, RZ, RZ, RZ ;  /* 0x000000ffff037224 */ /* 0x000fe400078e00ff */
[----:B0-----:R-:W-:Y:S01]  /*0780*/  IMAD.WIDE R12, R12, 0x4, R8 ;  /* 0x000000040c0c7825 */ /* 0x001fe200078e0208 */
[----:B------:R-:W-:-:S02]  /*0790*/  LEA R14, P2, R19, UR6, 0x2 ;  /* 0x00000006130e7c11 */ /* 0x000fc4000f8410ff */
[----:B------:R-:W-:Y:S02]  /*07a0*/  CS2R R8, SRZ ;  /* 0x0000000000087805 */ /* 0x000fe4000001ff00 */
[----:B------:R-:W3:Y:S01]  /*07b0*/  @!P0 LDG.E.EL R0, desc[UR4][R12.64] ;  /* 0x000000040c008981 */ /* 0x000ee2000c2e1900 */
[----:B------:R-:W-:Y:S02]  /*07c0*/  LEA.HI.X R15, R19, UR7, R10, 0x2, P2 ;  /* 0x00000007130f7c11 */ /* 0x000fe400090f140a */
[----:B------:R-:W0:Y:S01]  /*07d0*/  LDC.64 R10, c[0x0][0x250] ;  /* 0x00009400ff0a7b82 */ /* 0x000e220000000a00 */
[----:B------:R0:W3:Y:S04]  /*07e0*/  @!P0 LDG.E.EL R3, desc[UR4][R12.64] ;  /* 0x000000040c038981 */ /* 0x0000e8000c2e1900 */
[----:B------:R-:W3:Y:S01]  /*07f0*/  @P1 LDG.E.64 R8, desc[UR4][R14.64+-0x1000] ;  /* 0xfff000040e081981 */ /* 0x000ee2000c1e1b00 */
[----:B0-----:R-:W-:Y:S01]  /*0800*/  IMAD.WIDE R10, R2, 0x4, R10 ;  /* 0x00000004020a7825 */ /* 0x001fe200078e020a */
[----:B----4-:R-:W-:-:S02]  /*0810*/  SEL R19, R18, RZ, !P0 ;  /* 0x000000ff12137207 */ /* 0x010fc40004000000 */
[----:B-----5:R-:W-:Y:S02]  /*0820*/  SEL R24, R24, RZ, !P0 ;  /* 0x000000ff18187207 */ /* 0x020fe40004000000 */
[----:B-1----:R-:W-:-:S05]  /*0830*/  SEL R16, R25, RZ, !P0 ;  /* 0x000000ff19107207 */ /* 0x002fca0004000000 */
[----:B------:R-:W-:Y:S01]  /*0840*/  FADD R16, -R19, R16 ;  /* 0x0000001013107221 */ /* 0x000fe20000000100 */
[----:B--2---:R-:W-:-:S05]  /*0850*/  SEL R21, R21, RZ, !P0 ;  /* 0x000000ff15157207 */ /* 0x004fca0004000000 */
[----:B------:R-:W-:Y:S01]  /*0860*/  FADD R21, -R24, R21 ;  /* 0x0000001518157221 */ /* 0x000fe20000000100 */
[----:B---3--:R-:W-:Y:S02]  /*0870*/  SEL R4, R4, RZ, !P0 ;  /* 0x000000ff04047207 */ /* 0x008fe40004000000 */
[----:B------:R-:W-:Y:S02]  /*0880*/  SEL R5, R5, RZ, !P0 ;  /* 0x000000ff05057207 */ /* 0x000fe40004000000 */
[----:B------:R-:W-:Y:S01]  /*0890*/  SEL R13, R6, RZ, !P0 ;  /* 0x000000ff060d7207 */ /* 0x000fe20004000000 */
[----:B------:R-:W-:Y:S01]  /*08a0*/  FFMA R4, R16, R4, R19 ;  /* 0x0000000410047223 */ /* 0x000fe20000000013 */
[----:B------:R-:W-:Y:S01]  /*08b0*/  SEL R6, R7, RZ, !P0 ;  /* 0x000000ff07067207 */ /* 0x000fe20004000000 */
[----:B------:R-:W-:Y:S02]  /*08c0*/  FFMA R5, R21, R5, R24 ;  /* 0x0000000515057223 */ /* 0x000fe40000000018 */
[----:B------:R-:W-:-:S02]  /*08d0*/  FADD R4, -R13, R4 ;  /* 0x000000040d047221 */ /* 0x000fc40000000100 */
[----:B------:R-:W-:Y:S01]  /*08e0*/  FADD R5, -R6, R5 ;  /* 0x0000000506057221 */ /* 0x000fe20000000100 */
[----:B------:R-:W-:Y:S02]  /*08f0*/  SEL R0, R0, RZ, !P0 ;  /* 0x000000ff00007207 */ /* 0x000fe40004000000 */
[----:B------:R-:W-:-:S03]  /*0900*/  SEL R3, R3, RZ, !P0 ;  /* 0x000000ff03037207 */ /* 0x000fc60004000000 */
[----:B------:R-:W-:Y:S01]  /*0910*/  FFMA R4, R4, R0, R13 ;  /* 0x0000000004047223 */ /* 0x000fe2000000000d */
[----:B------:R-:W-:Y:S01]  /*0920*/  @P0 SEL R4, R8, RZ, P1 ;  /* 0x000000ff08040207 */ /* 0x000fe20000800000 */
[----:B------:R-:W-:Y:S01]  /*0930*/  FFMA R5, R5, R3, R6 ;  /* 0x0000000305057223 */ /* 0x000fe20000000006 */
[----:B------:R-:W-:-:S05]  /*0940*/  @P0 SEL R5, R9, RZ, P1 ;  /* 0x000000ff09050207 */ /* 0x000fca0000800000 */
[----:B------:R-:W-:Y:S01]  /*0950*/  STG.E.64 desc[UR4][R10.64], R4 ;  /* 0x000000040a007986 */ /* 0x000fe2000c101b04 */
[----:B------:R-:W-:Y:S05]  /*0960*/  EXIT ;  /* 0x000000000000794d */ /* 0x000fea0003800000 */
.L_x_0:
[----:B------:R-:W-:-:S00]  /*0970*/  BRA `(.L_x_0) ;  /* 0xfffffffc00fc7947 */ /* 0x000fc0000383ffff */
[----:B------:R-:W-:-:S00]  /*0980*/  NOP ;  /* 0x0000000000007918 */ /* 0x000fc00000000000 */
[----:B------:R-:W-:-:S00]  /*0990*/  NOP ;  /* 0x0000000000007918 */ /* 0x000fc00000000000 */
[----:B------:R-:W-:-:S00]  /*09a0*/  NOP ;  /* 0x0000000000007918 */ /* 0x000fc00000000000 */
[----:B------:R-:W-:-:S00]  /*09b0*/  NOP ;  /* 0x0000000000007918 */ /* 0x000fc00000000000 */
[----:B------:R-:W-:-:S00]  /*09c0*/  NOP ;  /* 0x0000000000007918 */ /* 0x000fc00000000000 */
[----:B------:R-:W-:-:S00]  /*09d0*/  NOP ;  /* 0x0000000000007918 */ /* 0x000fc00000000000 */
[----:B------:R-:W-:-:S00]  /*09e0*/  NOP ;  /* 0x0000000000007918 */ /* 0x000fc00000000000 */
[----:B------:R-:W-:-:S00]  /*09f0*/  NOP ;  /* 0x0000000000007918 */ /* 0x000fc00000000000 */
.L_x_1:


//--------------------- .nv.constant0.triton_poi_fused_cat_58 --------------------------
	.section	.nv.constant0.triton_poi_fused_cat_58,"a",@progbits
	.sectionflags	@""
	.align	4
.nv.constant0.triton_poi_fused_cat_58:
	.zero		604
